//
// Generated by NVIDIA NVVM Compiler
//
// Compiler Build ID: CL-36424714
// Cuda compilation tools, release 13.0, V13.0.88
// Based on NVVM 20.0.0
//

.version 9.0
.target sm_100
.address_size 64

	// .globl	_Z6kernelv
.extern .func  (.param .b32 func_retval0) vprintf
(
	.param .b64 vprintf_param_0,
	.param .b64 vprintf_param_1
)
;
.global .align 1 .b8 $str[53] = {66, 108, 111, 99, 107, 32, 40, 37, 100, 44, 37, 100, 41, 32, 111, 102, 32, 40, 37, 100, 44, 37, 100, 41, 44, 32, 84, 104, 114, 101, 97, 100, 32, 40, 37, 100, 44, 37, 100, 41, 32, 111, 102, 32, 40, 37, 100, 44, 37, 100, 41, 10};

.visible .entry _Z6kernelv()
{
	.local .align 16 .b8 	__local_depot0[32];
	.reg .b64 	%SP;
	.reg .b64 	%SPL;
	.reg .b32 	%r<11>;
	.reg .b64 	%rd<5>;

	mov.u64 	%SPL, __local_depot0;
	cvta.local.u64 	%SP, %SPL;
	add.u64 	%rd1, %SP, 0;
	add.u64 	%rd2, %SPL, 0;
	mov.u32 	%r1, %ctaid.x;
	mov.u32 	%r2, %ctaid.y;
	mov.u32 	%r3, %nctaid.x;
	mov.u32 	%r4, %nctaid.y;
	mov.u32 	%r5, %tid.x;
	mov.u32 	%r6, %tid.y;
	mov.u32 	%r7, %ntid.x;
	mov.u32 	%r8, %ntid.y;
	st.local.v4.u32 	[%rd2], {%r1, %r2, %r3, %r4};
	st.local.v4.u32 	[%rd2+16], {%r5, %r6, %r7, %r8};
	mov.u64 	%rd3, $str;
	cvta.global.u64 	%rd4, %rd3;
	{ // callseq 0, 0
	.param .b64 param0;
	st.param.b64 	[param0], %rd4;
	.param .b64 param1;
	st.param.b64 	[param1], %rd1;
	.param .b32 retval0;
	call.uni (retval0), 
	vprintf, 
	(
	param0, 
	param1
	);
	ld.param.b32 	%r9, [retval0];
	} // callseq 0
	ret;

}


// ===== COMPILED SASS (sm_100) =====

	.target	sm_100

	.elftype	@"ET_EXEC"


//--------------------- .note.nv.tkinfo           --------------------------
	.section	.note.nv.tkinfo,"",@"SHT_NOTE"
	.sectionflags	@"SHF_NOTE_NV_TKINFO"
	.tkinfo
        /*0018*/ 	.word	0x00000002
        /*0030*/ 	.string	""
        /*0030*/ 	.string	"ptxas"
        /*0030*/ 	.string	"Cuda compilation tools, release 13.0, V13.0.88"
        /*0030*/ 	.string	"Build cuda_13.0.r13.0/compiler.36424714_0"
        /*0030*/ 	.string	"-arch sm_100 -m 64 "



//--------------------- .note.nv.cuinfo           --------------------------
	.section	.note.nv.cuinfo,"",@"SHT_NOTE"
	.sectionflags	@"SHF_NOTE_NV_CUINFO"
        /*0018*/ 	.short	0x0002
        /*001a*/ 	.short	0x0064
        /*001c*/ 	.short	0x0082
	.zero		2


//--------------------- .nv.info                  --------------------------
	.section	.nv.info,"",@"SHT_CUDA_INFO"
	.align	4


	//----- nvinfo : EIATTR_REGCOUNT
	.align		4
        /*0000*/ 	.byte	0x04, 0x2f
        /*0002*/ 	.short	(.L_2 - .L_1)
	.align		4
.L_1:
        /*0004*/ 	.word	index@(_Z6kernelv)
        /*0008*/ 	.word	0x00000018


	//----- nvinfo : EIATTR_FRAME_SIZE
	.align		4
.L_2:
        /*000c*/ 	.byte	0x04, 0x11
        /*000e*/ 	.short	(.L_4 - .L_3)
	.align		4
.L_3:
        /*0010*/ 	.word	index@(_Z6kernelv)
        /*0014*/ 	.word	0x00000020


	//----- nvinfo : EIATTR_MIN_STACK_SIZE
	.align		4
.L_4:
        /*0018*/ 	.byte	0x04, 0x12
        /*001a*/ 	.short	(.L_6 - .L_5)
	.align		4
.L_5:
        /*001c*/ 	.word	index@(_Z6kernelv)
        /*0020*/ 	.word	0x00000020
.L_6:


//--------------------- .nv.compat                --------------------------
	.section	.nv.compat,"",@"SHT_CUDA_COMPAT_INFO"
	.align	4
        /*0000*/ 	.byte	0x02, 0x09, 0x00, 0x00, 0x02, 0x02, 0x01, 0x00, 0x02, 0x05, 0x05, 0x00, 0x03, 0x07, 0x01, 0x01
        /*0010*/ 	.byte	0x02, 0x03, 0x00, 0x00, 0x02, 0x06, 0x01, 0x00, 0x04, 0x0b, 0x08, 0x00, 0x09, 0x00, 0x00, 0x00
        /*0020*/ 	.byte	0x00, 0x00, 0x00, 0x00


//--------------------- .nv.info._Z6kernelv       --------------------------
	.section	.nv.info._Z6kernelv,"",@"SHT_CUDA_INFO"
	.sectionflags	@""
	.align	4


	//----- nvinfo : EIATTR_CUDA_API_VERSION
	.align		4
        /*0000*/ 	.byte	0x04, 0x37
        /*0002*/ 	.short	(.L_8 - .L_7)
.L_7:
        /*0004*/ 	.word	0x00000082


	//----- nvinfo : EIATTR_SPARSE_MMA_MASK
	.align		4
.L_8:
        /*0008*/ 	.byte	0x03, 0x50
        /*000a*/ 	.short	0x0000


	//----- nvinfo : EIATTR_MAXREG_COUNT
	.align		4
        /*000c*/ 	.byte	0x03, 0x1b
        /*000e*/ 	.short	0x00ff


	//----- nvinfo : EIATTR_EXTERNS
	.align		4
        /*0010*/ 	.byte	0x04, 0x0f
        /*0012*/ 	.short	(.L_10 - .L_9)


	//   ....[0]....
	.align		4
.L_9:
        /*0014*/ 	.word	index@(vprintf)


	//----- nvinfo : EIATTR_MERCURY_ISA_VERSION
	.align		4
.L_10:
        /*0018*/ 	.byte	0x03, 0x5f
        /*001a*/ 	.short	0x0101


	//----- nvinfo : EIATTR_VRC_CTA_INIT_COUNT
	.align		4
        /*001c*/ 	.byte	0x02, 0x4a
	.zero		1
	.zero		1


	//----- nvinfo : EIATTR_SYSCALL_OFFSETS
	.align		4
        /*0020*/ 	.byte	0x04, 0x46
        /*0022*/ 	.short	(.L_12 - .L_11)


	//   ....[0]....
.L_11:
        /*0024*/ 	.word	0x00000160


	//----- nvinfo : EIATTR_EXIT_INSTR_OFFSETS
	.align		4
.L_12:
        /*0028*/ 	.byte	0x04, 0x1c
        /*002a*/ 	.short	(.L_14 - .L_13)


	//   ....[0]....
.L_13:
        /*002c*/ 	.word	0x00000170


	//----- nvinfo : EIATTR_SW_WAR
	.align		4
.L_14:
        /*0030*/ 	.byte	0x04, 0x36
        /*0032*/ 	.short	(.L_16 - .L_15)
.L_15:
        /*0034*/ 	.word	0x00000008
.L_16:


//--------------------- .nv.callgraph             --------------------------
	.section	.nv.callgraph,"",@"SHT_CUDA_CALLGRAPH"
	.align	4
	.sectionentsize	8
	.align		4
        /*0000*/ 	.word	0x00000000
	.align		4
        /*0004*/ 	.word	0xffffffff
	.align		4
        /*0008*/ 	.word	index@(_Z6kernelv)
	.align		4
        /*000c*/ 	.word	index@(vprintf)
	.align		4
        /*0010*/ 	.word	0x00000000
	.align		4
        /*0014*/ 	.word	0xfffffffe
	.align		4
        /*0018*/ 	.word	0x00000000
	.align		4
        /*001c*/ 	.word	0xfffffffd
	.align		4
        /*0020*/ 	.word	0x00000000
	.align		4
        /*0024*/ 	.word	0xfffffffc


//--------------------- .nv.constant4             --------------------------
	.section	.nv.constant4,"a",@progbits
	.align	8
	.align		8
.nv.constant4:
        /*0000*/ 	.dword	vprintf
	.align		8
        /*0008*/ 	.dword	$str


//--------------------- .text._Z6kernelv          --------------------------
	.section	.text._Z6kernelv,"ax",@progbits
	.align	128
        .global         _Z6kernelv
        .type           _Z6kernelv,@function
        .size           _Z6kernelv,(.L_x_2 - _Z6kernelv)
        .other          _Z6kernelv,@"STO_CUDA_ENTRY STV_DEFAULT"
_Z6kernelv:
.text._Z6kernelv:
[----:B------:R-:W0:Y:S01]  /*0000*/  LDC R1, c[0x0][0x37c] ;  /* 0x0000df00ff017b82 */ /* 0x000e220000000800 */
[----:B------:R-:W1:Y:S01]  /*0010*/  S2R R8, SR_CTAID.X ;  /* 0x0000000000087919 */ /* 0x000e620000002500 */
[----:B------:R-:W2:Y:S06]  /*0020*/  LDCU UR5, c[0x0][0x2fc] ;  /* 0x00005f80ff0577ac */ /* 0x000eac0008000800 */
[----:B------:R-:W1:Y:S01]  /*0030*/  LDC R10, c[0x0][0x370] ;  /* 0x0000dc00ff0a7b82 */ /* 0x000e620000000800 */
[----:B0-----:R-:W-:Y:S01]  /*0040*/  VIADD R1, R1, 0xffffffe0 ;  /* 0xffffffe001017836 */ /* 0x001fe20000000000 */
[----:B------:R-:W1:Y:S01]  /*0050*/  S2R R9, SR_CTAID.Y ;  /* 0x0000000000097919 */ /* 0x000e620000002600 */
[----:B------:R-:W-:Y:S01]  /*0060*/  MOV R0, 0x0 ;  /* 0x0000000000007802 */ /* 0x000fe20000000f00 */
[----:B------:R-:W0:Y:S01]  /*0070*/  LDCU UR4, c[0x0][0x2f8] ;  /* 0x00005f00ff0477ac */ /* 0x000e220008000800 */
[----:B------:R-:W3:Y:S03]  /*0080*/  S2R R12, SR_TID.X ;  /* 0x00000000000c7919 */ /* 0x000ee60000002100 */
[----:B------:R-:W1:Y:S01]  /*0090*/  LDC R11, c[0x0][0x374] ;  /* 0x0000dd00ff0b7b82 */ /* 0x000e620000000800 */
[----:B------:R-:W4:Y:S01]  /*00a0*/  LDCU.64 UR6, c[0x4][0x8] ;  /* 0x01000100ff0677ac */ /* 0x000f220008000a00 */
[----:B------:R-:W3:Y:S06]  /*00b0*/  S2R R13, SR_TID.Y ;  /* 0x00000000000d7919 */ /* 0x000eec0000002200 */
[----:B------:R-:W3:Y:S01]  /*00c0*/  LDC R14, c[0x0][0x360] ;  /* 0x0000d800ff0e7b82 */ /* 0x000ee20000000800 */
[----:B0-----:R-:W-:-:S07]  /*00d0*/  IADD3 R6, P0, PT, R1, UR4, RZ ;  /* 0x0000000401067c10 */ /* 0x001fce000ff1e0ff */
[----:B------:R-:W3:Y:S01]  /*00e0*/  LDC R15, c[0x0][0x364] ;  /* 0x0000d900ff0f7b82 */ /* 0x000ee20000000800 */
[----:B----4-:R-:W-:Y:S01]  /*00f0*/  IMAD.U32 R4, RZ, RZ, UR6 ;  /* 0x00000006ff047e24 */ /* 0x010fe2000f8e00ff */
[----:B------:R-:W-:Y:S01]  /*0100*/  MOV R5, UR7 ;  /* 0x0000000700057c02 */ /* 0x000fe20008000f00 */
[----:B--2---:R-:W-:-:S05]  /*0110*/  IMAD.X R7, RZ, RZ, UR5, P0 ;  /* 0x00000005ff077e24 */ /* 0x004fca00080e06ff */
[----:B------:R0:W2:Y:S01]  /*0120*/  LDC.64 R2, c[0x4][R0] ;  /* 0x0100000000027b82 */ /* 0x0000a20000000a00 */
[----:B-1----:R0:W-:Y:S04]  /*0130*/  STL.128 [R1], R8 ;  /* 0x0000000801007387 */ /* 0x0021e80000100c00 */
[----:B---3--:R0:W-:Y:S02]  /*0140*/  STL.128 [R1+0x10], R12 ;  /* 0x0000100c01007387 */ /* 0x0081e40000100c00 */
[----:B------:R-:W-:-:S07]  /*0150*/  LEPC R20, `(.L_x_0) ;  /* 0x000000001014794e */ /* 0x000fce0000000000 */
[----:B0-2---:R-:W-:Y:S05]  /*0160*/  CALL.ABS.NOINC R2 ;  /* 0x0000000002007343 */ /* 0x005fea0003c00000 */
.L_x_0:
[----:B------:R-:W-:Y:S05]  /*0170*/  EXIT ;  /* 0x000000000000794d */ /* 0x000fea0003800000 */
.L_x_1:
[----:B------:R-:W-:-:S00]  /*0180*/  BRA `(.L_x_1) ;  /* 0xfffffffc00fc7947 */ /* 0x000fc0000383ffff */
[----:B------:R-:W-:-:S00]  /*0190*/  NOP ;  /* 0x0000000000007918 */ /* 0x000fc00000000000 */
        /* <DEDUP_REMOVED lines=14> */
.L_x_2:


//--------------------- .nv.global.init           --------------------------
	.section	.nv.global.init,"aw",@progbits
.nv.global.init:
	.type		$str,@object
	.size		$str,(.L_0 - $str)
$str:
        /*0000*/ 	.byte	0x42, 0x6c, 0x6f, 0x63, 0x6b, 0x20, 0x28, 0x25, 0x64, 0x2c, 0x25, 0x64, 0x29, 0x20, 0x6f, 0x66
        /*0010*/ 	.byte	0x20, 0x28, 0x25, 0x64, 0x2c, 0x25, 0x64, 0x29, 0x2c, 0x20, 0x54, 0x68, 0x72, 0x65, 0x61, 0x64
        /*0020*/ 	.byte	0x20, 0x28, 0x25, 0x64, 0x2c, 0x25, 0x64, 0x29, 0x20, 0x6f, 0x66, 0x20, 0x28, 0x25, 0x64, 0x2c
        /*0030*/ 	.byte	0x25, 0x64, 0x29, 0x0a, 0x00
.L_0:


//--------------------- .nv.shared.reserved.0     --------------------------
	.section	.nv.shared.reserved.0,"aw",@nobits
	.weak		__nv_reservedSMEM_offset_0_alias
	.size		__nv_reservedSMEM_offset_0_alias, 0, 64
	.other		__nv_reservedSMEM_offset_0_alias,@"STO_CUDA_RESERVED_SHARED STV_DEFAULT"
__nv_reservedSMEM_offset_0_alias:
	.zero		0
	.zero		64


//--------------------- .nv.constant0._Z6kernelv  --------------------------
	.section	.nv.constant0._Z6kernelv,"a",@progbits
	.sectionflags	@""
	.align	4
.nv.constant0._Z6kernelv:
	.zero		896


//--------------------- SYMBOLS --------------------------

	.type		.nv.reservedSmem.offset0,@object
	.size		.nv.reservedSmem.offset0,0x4
	.type		vprintf,@function
